//
// Generated by NVIDIA NVVM Compiler
//
// Compiler Build ID: CL-36424714
// Cuda compilation tools, release 13.0, V13.0.88
// Based on NVVM 20.0.0
//

.version 9.0
.target sm_100
.address_size 64

	// .globl	_Z5mc_piPiPfi
.global .align 4 .b8 precalc_xorwow_matrix[102400];
.global .align 4 .b8 precalc_xorwow_offset_matrix[102400];
.global .align 4 .b8 mrg32k3aM1[2304];
.global .align 4 .b8 mrg32k3aM2[2304];
.global .align 4 .b8 mrg32k3aM1SubSeq[2016];
.global .align 4 .b8 mrg32k3aM2SubSeq[2016];
.global .align 4 .b8 mrg32k3aM1Seq[2304];
.global .align 4 .b8 mrg32k3aM2Seq[2304];
.const .align 8 .b8 __cr_lgamma_table[72];

.visible .entry _Z5mc_piPiPfi(
	.param .u64 .ptr .align 1 _Z5mc_piPiPfi_param_0,
	.param .u64 .ptr .align 1 _Z5mc_piPiPfi_param_1,
	.param .u32 _Z5mc_piPiPfi_param_2
)
{
	.reg .pred 	%p<2>;
	.reg .b32 	%r<7>;
	.reg .b32 	%f<5>;
	.reg .b64 	%rd<7>;

	ld.param.u64 	%rd1, [_Z5mc_piPiPfi_param_0];
	ld.param.u64 	%rd2, [_Z5mc_piPiPfi_param_1];
	ld.param.u32 	%r1, [_Z5mc_piPiPfi_param_2];
	cvta.to.global.u64 	%rd3, %rd2;
	mov.u32 	%r2, %ctaid.x;
	mov.u32 	%r3, %tid.x;
	mad.lo.s32 	%r4, %r1, %r2, %r3;
	shl.b32 	%r5, %r4, 1;
	mul.wide.s32 	%rd4, %r5, 4;
	add.s64 	%rd5, %rd3, %rd4;
	ld.global.f32 	%f1, [%rd5];
	ld.global.f32 	%f2, [%rd5+4];
	mul.f32 	%f3, %f2, %f2;
	fma.rn.f32 	%f4, %f1, %f1, %f3;
	setp.gtu.f32 	%p1, %f4, 0f3F800000;
	@%p1 bra 	$L__BB0_2;
	cvta.to.global.u64 	%rd6, %rd1;
	atom.global.add.u32 	%r6, [%rd6], 1;
$L__BB0_2:
	ret;

}


// ===== COMPILED SASS (sm_100) =====

	.target	sm_100

	.elftype	@"ET_EXEC"


//--------------------- .note.nv.tkinfo           --------------------------
	.section	.note.nv.tkinfo,"",@"SHT_NOTE"
	.sectionflags	@"SHF_NOTE_NV_TKINFO"
	.tkinfo
        /*0018*/ 	.word	0x00000002
        /*0030*/ 	.string	""
        /*0030*/ 	.string	"ptxas"
        /*0030*/ 	.string	"Cuda compilation tools, release 13.0, V13.0.88"
        /*0030*/ 	.string	"Build cuda_13.0.r13.0/compiler.36424714_0"
        /*0030*/ 	.string	"-arch sm_100 -m 64 "



//--------------------- .note.nv.cuinfo           --------------------------
	.section	.note.nv.cuinfo,"",@"SHT_NOTE"
	.sectionflags	@"SHF_NOTE_NV_CUINFO"
        /*0018*/ 	.short	0x0002
        /*001a*/ 	.short	0x0064
        /*001c*/ 	.short	0x0082
	.zero		2


//--------------------- .nv.info                  --------------------------
	.section	.nv.info,"",@"SHT_CUDA_INFO"
	.align	4


	//----- nvinfo : EIATTR_REGCOUNT
	.align		4
        /*0000*/ 	.byte	0x04, 0x2f
        /*0002*/ 	.short	(.L_10 - .L_9)
	.align		4
.L_9:
        /*0004*/ 	.word	index@(_Z5mc_piPiPfi)
        /*0008*/ 	.word	0x00000008


	//----- nvinfo : EIATTR_FRAME_SIZE
	.align		4
.L_10:
        /*000c*/ 	.byte	0x04, 0x11
        /*000e*/ 	.short	(.L_12 - .L_11)
	.align		4
.L_11:
        /*0010*/ 	.word	index@(_Z5mc_piPiPfi)
        /*0014*/ 	.word	0x00000000


	//----- nvinfo : EIATTR_MIN_STACK_SIZE
	.align		4
.L_12:
        /*0018*/ 	.byte	0x04, 0x12
        /*001a*/ 	.short	(.L_14 - .L_13)
	.align		4
.L_13:
        /*001c*/ 	.word	index@(_Z5mc_piPiPfi)
        /*0020*/ 	.word	0x00000000
.L_14:


//--------------------- .nv.compat                --------------------------
	.section	.nv.compat,"",@"SHT_CUDA_COMPAT_INFO"
	.align	4
        /*0000*/ 	.byte	0x02, 0x09, 0x00, 0x00, 0x02, 0x02, 0x01, 0x00, 0x02, 0x05, 0x05, 0x00, 0x03, 0x07, 0x01, 0x01
        /*0010*/ 	.byte	0x02, 0x03, 0x00, 0x00, 0x02, 0x06, 0x01, 0x00, 0x04, 0x0b, 0x08, 0x00, 0x01, 0x00, 0x00, 0x00
        /*0020*/ 	.byte	0x00, 0x00, 0x00, 0x00


//--------------------- .nv.info._Z5mc_piPiPfi    --------------------------
	.section	.nv.info._Z5mc_piPiPfi,"",@"SHT_CUDA_INFO"
	.sectionflags	@""
	.align	4


	//----- nvinfo : EIATTR_CUDA_API_VERSION
	.align		4
        /*0000*/ 	.byte	0x04, 0x37
        /*0002*/ 	.short	(.L_16 - .L_15)
.L_15:
        /*0004*/ 	.word	0x00000082


	//----- nvinfo : EIATTR_KPARAM_INFO
	.align		4
.L_16:
        /*0008*/ 	.byte	0x04, 0x17
        /*000a*/ 	.short	(.L_18 - .L_17)
.L_17:
        /*000c*/ 	.word	0x00000000
        /*0010*/ 	.short	0x0002
        /*0012*/ 	.short	0x0010
        /*0014*/ 	.byte	0x00, 0xf0, 0x11, 0x00


	//----- nvinfo : EIATTR_KPARAM_INFO
	.align		4
.L_18:
        /*0018*/ 	.byte	0x04, 0x17
        /*001a*/ 	.short	(.L_20 - .L_19)
.L_19:
        /*001c*/ 	.word	0x00000000
        /*0020*/ 	.short	0x0001
        /*0022*/ 	.short	0x0008
        /*0024*/ 	.byte	0x00, 0xf5, 0x21, 0x00


	//----- nvinfo : EIATTR_KPARAM_INFO
	.align		4
.L_20:
        /*0028*/ 	.byte	0x04, 0x17
        /*002a*/ 	.short	(.L_22 - .L_21)
.L_21:
        /*002c*/ 	.word	0x00000000
        /*0030*/ 	.short	0x0000
        /*0032*/ 	.short	0x0000
        /*0034*/ 	.byte	0x00, 0xf5, 0x21, 0x00


	//----- nvinfo : EIATTR_SPARSE_MMA_MASK
	.align		4
.L_22:
        /*0038*/ 	.byte	0x03, 0x50
        /*003a*/ 	.short	0x0000


	//----- nvinfo : EIATTR_MAXREG_COUNT
	.align		4
        /*003c*/ 	.byte	0x03, 0x1b
        /*003e*/ 	.short	0x00ff


	//----- nvinfo : EIATTR_MERCURY_ISA_VERSION
	.align		4
        /*0040*/ 	.byte	0x03, 0x5f
        /*0042*/ 	.short	0x0101


	//----- nvinfo : EIATTR_INT_WARP_WIDE_INSTR_OFFSETS
	.align		4
        /*0044*/ 	.byte	0x04, 0x31
        /*0046*/ 	.short	(.L_24 - .L_23)


	//   ....[0]....
.L_23:
        /*0048*/ 	.word	0x00000110


	//----- nvinfo : EIATTR_VRC_CTA_INIT_COUNT
	.align		4
.L_24:
        /*004c*/ 	.byte	0x02, 0x4a
	.zero		1
	.zero		1


	//----- nvinfo : EIATTR_EXIT_INSTR_OFFSETS
	.align		4
        /*0050*/ 	.byte	0x04, 0x1c
        /*0052*/ 	.short	(.L_26 - .L_25)


	//   ....[0]....
.L_25:
        /*0054*/ 	.word	0x000000e0


	//   ....[1]....
        /*0058*/ 	.word	0x00000160


	//----- nvinfo : EIATTR_CBANK_PARAM_SIZE
	.align		4
.L_26:
        /*005c*/ 	.byte	0x03, 0x19
        /*005e*/ 	.short	0x0014


	//----- nvinfo : EIATTR_PARAM_CBANK
	.align		4
        /*0060*/ 	.byte	0x04, 0x0a
        /*0062*/ 	.short	(.L_28 - .L_27)
	.align		4
.L_27:
        /*0064*/ 	.word	index@(.nv.constant0._Z5mc_piPiPfi)
        /*0068*/ 	.short	0x0380
        /*006a*/ 	.short	0x0014


	//----- nvinfo : EIATTR_SW_WAR
	.align		4
.L_28:
        /*006c*/ 	.byte	0x04, 0x36
        /*006e*/ 	.short	(.L_30 - .L_29)
.L_29:
        /*0070*/ 	.word	0x00000008
.L_30:


//--------------------- .nv.callgraph             --------------------------
	.section	.nv.callgraph,"",@"SHT_CUDA_CALLGRAPH"
	.align	4
	.sectionentsize	8
	.align		4
        /*0000*/ 	.word	0x00000000
	.align		4
        /*0004*/ 	.word	0xffffffff
	.align		4
        /*0008*/ 	.word	0x00000000
	.align		4
        /*000c*/ 	.word	0xfffffffe
	.align		4
        /*0010*/ 	.word	0x00000000
	.align		4
        /*0014*/ 	.word	0xfffffffd
	.align		4
        /*0018*/ 	.word	0x00000000
	.align		4
        /*001c*/ 	.word	0xfffffffc


//--------------------- .nv.constant4             --------------------------
	.section	.nv.constant4,"a",@progbits
	.align	8
	.align		8
.nv.constant4:
        /*0000*/ 	.dword	precalc_xorwow_matrix
	.align		8
        /*0008*/ 	.dword	precalc_xorwow_offset_matrix
	.align		8
        /*0010*/ 	.dword	mrg32k3aM1
	.align		8
        /*0018*/ 	.dword	mrg32k3aM2
	.align		8
        /*0020*/ 	.dword	mrg32k3aM1SubSeq
	.align		8
        /*0028*/ 	.dword	mrg32k3aM2SubSeq
	.align		8
        /*0030*/ 	.dword	mrg32k3aM1Seq
	.align		8
        /*0038*/ 	.dword	mrg32k3aM2Seq


//--------------------- .nv.constant3             --------------------------
	.section	.nv.constant3,"a",@progbits
	.align	8
.nv.constant3:
	.type		__cr_lgamma_table,@object
	.size		__cr_lgamma_table,(.L_8 - __cr_lgamma_table)
__cr_lgamma_table:
        /*0000*/ 	.byte	0x00, 0x00, 0x00, 0x00, 0x00, 0x00, 0x00, 0x00, 0x00, 0x00, 0x00, 0x00, 0x00, 0x00, 0x00, 0x00
        /*0010*/ 	.byte	0xef, 0x39, 0xfa, 0xfe, 0x42, 0x2e, 0xe6, 0x3f, 0x02, 0x20, 0x2a, 0xfa, 0x0b, 0xab, 0xfc, 0x3f
        /*0020*/ 	.byte	0xf9, 0x2c, 0x92, 0x7c, 0xa7, 0x6c, 0x09, 0x40, 0xc9, 0x79, 0x44, 0x3c, 0x64, 0x26, 0x13, 0x40
        /*0030*/ 	.byte	0xca, 0x01, 0xcf, 0x3a, 0x27, 0x51, 0x1a, 0x40, 0x30, 0xcc, 0x2d, 0xf3, 0xe1, 0x0c, 0x21, 0x40
        /*0040*/ 	.byte	0x0d, 0xb7, 0xfc, 0x82, 0x8e, 0x35, 0x25, 0x40
.L_8:


//--------------------- .text._Z5mc_piPiPfi       --------------------------
	.section	.text._Z5mc_piPiPfi,"ax",@progbits
	.align	128
        .global         _Z5mc_piPiPfi
        .type           _Z5mc_piPiPfi,@function
        .size           _Z5mc_piPiPfi,(.L_x_1 - _Z5mc_piPiPfi)
        .other          _Z5mc_piPiPfi,@"STO_CUDA_ENTRY STV_DEFAULT"
_Z5mc_piPiPfi:
.text._Z5mc_piPiPfi:
[----:B------:R-:W-:Y:S01]  /*0000*/  LDC R1, c[0x0][0x37c] ;  /* 0x0000df00ff017b82 */ /* 0x000fe20000000800 */
[----:B------:R-:W0:Y:S07]  /*0010*/  S2R R0, SR_TID.X ;  /* 0x0000000000007919 */ /* 0x000e2e0000002100 */
[----:B------:R-:W0:Y:S01]  /*0020*/  S2UR UR6, SR_CTAID.X ;  /* 0x00000000000679c3 */ /* 0x000e220000002500 */
[----:B------:R-:W1:Y:S07]  /*0030*/  LDCU.64 UR4, c[0x0][0x358] ;  /* 0x00006b00ff0477ac */ /* 0x000e6e0008000a00 */
[----:B------:R-:W0:Y:S08]  /*0040*/  LDC R5, c[0x0][0x390] ;  /* 0x0000e400ff057b82 */ /* 0x000e300000000800 */
[----:B------:R-:W2:Y:S01]  /*0050*/  LDC.64 R2, c[0x0][0x388] ;  /* 0x0000e200ff027b82 */ /* 0x000ea20000000a00 */
[----:B0-----:R-:W-:-:S05]  /*0060*/  IMAD R0, R5, UR6, R0 ;  /* 0x0000000605007c24 */ /* 0x001fca000f8e0200 */
[----:B------:R-:W-:-:S05]  /*0070*/  SHF.L.U32 R5, R0, 0x1, RZ ;  /* 0x0000000100057819 */ /* 0x000fca00000006ff */
[----:B--2---:R-:W-:-:S05]  /*0080*/  IMAD.WIDE R2, R5, 0x4, R2 ;  /* 0x0000000405027825 */ /* 0x004fca00078e0202 */
[----:B-1----:R-:W2:Y:S04]  /*0090*/  LDG.E R4, desc[UR4][R2.64+0x4] ;  /* 0x0000040402047981 */ /* 0x002ea8000c1e1900 */
[----:B------:R-:W3:Y:S01]  /*00a0*/  LDG.E R0, desc[UR4][R2.64] ;  /* 0x0000000402007981 */ /* 0x000ee2000c1e1900 */
[----:B--2---:R-:W-:-:S04]  /*00b0*/  FMUL R5, R4, R4 ;  /* 0x0000000404057220 */ /* 0x004fc80000400000 */
[----:B---3--:R-:W-:-:S05]  /*00c0*/  FFMA R5, R0, R0, R5 ;  /* 0x0000000000057223 */ /* 0x008fca0000000005 */
[----:B------:R-:W-:-:S13]  /*00d0*/  FSETP.GTU.AND P0, PT, R5, 1, PT ;  /* 0x3f8000000500780b */ /* 0x000fda0003f0c000 */
[----:B------:R-:W-:Y:S05]  /*00e0*/  @P0 EXIT ;  /* 0x000000000000094d */ /* 0x000fea0003800000 */
[----:B------:R-:W0:Y:S01]  /*00f0*/  S2R R0, SR_LANEID ;  /* 0x0000000000007919 */ /* 0x000e220000000000 */
[----:B------:R-:W1:Y:S01]  /*0100*/  LDC.64 R2, c[0x0][0x380] ;  /* 0x0000e000ff027b82 */ /* 0x000e620000000a00 */
[----:B------:R-:W-:Y:S02]  /*0110*/  VOTEU.ANY UR6, UPT, PT ;  /* 0x0000000000067886 */ /* 0x000fe400038e0100 */
[----:B------:R-:W-:Y:S02]  /*0120*/  UFLO.U32 UR7, UR6 ;  /* 0x00000006000772bd */ /* 0x000fe400080e0000 */
[----:B------:R-:W1:Y:S04]  /*0130*/  POPC R5, UR6 ;  /* 0x0000000600057d09 */ /* 0x000e680008000000 */
[----:B0-----:R-:W-:-:S13]  /*0140*/  ISETP.EQ.U32.AND P0, PT, R0, UR7, PT ;  /* 0x0000000700007c0c */ /* 0x001fda000bf02070 */
[----:B-1----:R-:W-:Y:S01]  /*0150*/  @P0 REDG.E.ADD.STRONG.GPU desc[UR4][R2.64], R5 ;  /* 0x000000050200098e */ /* 0x002fe2000c12e104 */
[----:B------:R-:W-:Y:S05]  /*0160*/  EXIT ;  /* 0x000000000000794d */ /* 0x000fea0003800000 */
.L_x_0:
[----:B------:R-:W-:-:S00]  /*0170*/  BRA `(.L_x_0) ;  /* 0xfffffffc00fc7947 */ /* 0x000fc0000383ffff */
[----:B------:R-:W-:-:S00]  /*0180*/  NOP ;  /* 0x0000000000007918 */ /* 0x000fc00000000000 */
[----:B------:R-:W-:-:S00]  /*0190*/  NOP ;  /* 0x0000000000007918 */ /* 0x000fc00000000000 */
[----:B------:R-:W-:-:S00]  /*01a0*/  NOP ;  /* 0x0000000000007918 */ /* 0x000fc00000000000 */
[----:B------:R-:W-:-:S00]  /*01b0*/  NOP ;  /* 0x0000000000007918 */ /* 0x000fc00000000000 */
[----:B------:R-:W-:-:S00]  /*01c0*/  NOP ;  /* 0x0000000000007918 */ /* 0x000fc00000000000 */
[----:B------:R-:W-:-:S00]  /*01d0*/  NOP ;  /* 0x0000000000007918 */ /* 0x000fc00000000000 */
[----:B------:R-:W-:-:S00]  /*01e0*/  NOP ;  /* 0x0000000000007918 */ /* 0x000fc00000000000 */
[----:B------:R-:W-:-:S00]  /*01f0*/  NOP ;  /* 0x0000000000007918 */ /* 0x000fc00000000000 */
.L_x_1:


//--------------------- .nv.global.init           --------------------------
	.section	.nv.global.init,"aw",@progbits
	.align	4
.nv.global.init:
	.type		mrg32k3aM1SubSeq,@object
	.size		mrg32k3aM1SubSeq,(mrg32k3aM2SubSeq - mrg32k3aM1SubSeq)
mrg32k3aM1SubSeq:
        /*0000*/ 	.byte	0x0b, 0xcc, 0xee, 0x04, 0x73, 0x29, 0x8b, 0x6f, 0xf6, 0x53, 0x03, 0xf6, 0x23, 0xf6, 0xea, 0xda
        /* <DEDUP_REMOVED lines=125> */
	.type		mrg32k3aM2SubSeq,@object
	.size		mrg32k3aM2SubSeq,(mrg32k3aM1 - mrg32k3aM2SubSeq)
mrg32k3aM2SubSeq:
        /* <DEDUP_REMOVED lines=126> */
	.type		mrg32k3aM1,@object
	.size		mrg32k3aM1,(mrg32k3aM1Seq - mrg32k3aM1)
mrg32k3aM1:
        /* <DEDUP_REMOVED lines=144> */
	.type		mrg32k3aM1Seq,@object
	.size		mrg32k3aM1Seq,(mrg32k3aM2 - mrg32k3aM1Seq)
mrg32k3aM1Seq:
        /* <DEDUP_REMOVED lines=144> */
	.type		mrg32k3aM2,@object
	.size		mrg32k3aM2,(mrg32k3aM2Seq - mrg32k3aM2)
mrg32k3aM2:
        /* <DEDUP_REMOVED lines=144> */
	.type		mrg32k3aM2Seq,@object
	.size		mrg32k3aM2Seq,(precalc_xorwow_matrix - mrg32k3aM2Seq)
mrg32k3aM2Seq:
        /* <DEDUP_REMOVED lines=144> */
	.type		precalc_xorwow_matrix,@object
	.size		precalc_xorwow_matrix,(precalc_xorwow_offset_matrix - precalc_xorwow_matrix)
precalc_xorwow_matrix:
        /* <DEDUP_REMOVED lines=6400> */
	.type		precalc_xorwow_offset_matrix,@object
	.size		precalc_xorwow_offset_matrix,(.L_1 - precalc_xorwow_offset_matrix)
precalc_xorwow_offset_matrix:
        /* <DEDUP_REMOVED lines=6400> */
.L_1:


//--------------------- .nv.shared.reserved.0     --------------------------
	.section	.nv.shared.reserved.0,"aw",@nobits
	.weak		__nv_reservedSMEM_offset_0_alias
	.size		__nv_reservedSMEM_offset_0_alias, 0, 64
	.other		__nv_reservedSMEM_offset_0_alias,@"STO_CUDA_RESERVED_SHARED STV_DEFAULT"
__nv_reservedSMEM_offset_0_alias:
	.zero		0
	.zero		64


//--------------------- .nv.constant0._Z5mc_piPiPfi --------------------------
	.section	.nv.constant0._Z5mc_piPiPfi,"a",@progbits
	.sectionflags	@""
	.align	4
.nv.constant0._Z5mc_piPiPfi:
	.zero		916


//--------------------- SYMBOLS --------------------------

	.type		.nv.reservedSmem.offset0,@object
	.size		.nv.reservedSmem.offset0,0x4
